	.headerflags	@"EF_CUDA_TEXMODE_UNIFIED EF_CUDA_64BIT_ADDRESS EF_CUDA_ACCELERATORS EF_CUDA_SM90 EF_CUDA_VIRTUAL_SM(EF_CUDA_SM90)"
	.elftype	@"ET_EXEC"


//--------------------- .nv.info                  --------------------------
	.section	.nv.info,"",@"SHT_CUDA_INFO"
	.align	4


	//----- nvinfo : EIATTR_REGCOUNT
	.align		4
        /*0000*/ 	.byte	0x04, 0x2f
        /*0002*/ 	.short	(.L_3 - .L_2)
	.align		4
.L_2:
        /*0004*/ 	.word	index@(triton_poi_fused__native_batch_norm_legit_no_training_relu_threshold_backward_0)
        /*0008*/ 	.word	0x00000014


	//----- nvinfo : EIATTR_MIN_STACK_SIZE
	.align		4
.L_3:
        /*000c*/ 	.byte	0x04, 0x12
        /*000e*/ 	.short	(.L_5 - .L_4)
	.align		4
.L_4:
        /*0010*/ 	.word	index@(triton_poi_fused__native_batch_norm_legit_no_training_relu_threshold_backward_0)
        /*0014*/ 	.word	0x00000000


	//----- nvinfo : EIATTR_FRAME_SIZE
	.align		4
.L_5:
        /*0018*/ 	.byte	0x04, 0x11
        /*001a*/ 	.short	(.L_7 - .L_6)
	.align		4
.L_6:
        /*001c*/ 	.word	index@(triton_poi_fused__native_batch_norm_legit_no_training_relu_threshold_backward_0)
        /*0020*/ 	.word	0x00000000


	//----- nvinfo : EIATTR_MIN_STACK_SIZE
	.align		4
.L_7:
        /*0024*/ 	.byte	0x04, 0x12
        /*0026*/ 	.short	(.L_9 - .L_8)
	.align		4
.L_8:
        /*0028*/ 	.word	index@(triton_poi_fused__native_batch_norm_legit_no_training_relu_threshold_backward_0)
        /*002c*/ 	.word	0x00000000
.L_9:


//--------------------- .nv.info.triton_poi_fused__native_batch_norm_legit_no_training_relu_threshold_backward_0 --------------------------
	.section	.nv.info.triton_poi_fused__native_batch_norm_legit_no_training_relu_threshold_backward_0,"",@"SHT_CUDA_INFO"
	.sectionflags	@""
	.align	4


	//----- nvinfo : EIATTR_CUDA_API_VERSION
	.align		4
        /*0000*/ 	.byte	0x04, 0x37
        /*0002*/ 	.short	(.L_11 - .L_10)
.L_10:
        /*0004*/ 	.word	0x0000007c


	//----- nvinfo : EIATTR_KPARAM_INFO
	.align		4
.L_11:
        /*0008*/ 	.byte	0x04, 0x17
        /*000a*/ 	.short	(.L_13 - .L_12)
.L_12:
        /*000c*/ 	.word	0x00000000
        /*0010*/ 	.short	0x0007
        /*0012*/ 	.short	0x0038
        /*0014*/ 	.byte	0x00, 0xf0, 0x11, 0x00


	//----- nvinfo : EIATTR_KPARAM_INFO
	.align		4
.L_13:
        /*0018*/ 	.byte	0x04, 0x17
        /*001a*/ 	.short	(.L_15 - .L_14)
.L_14:
        /*001c*/ 	.word	0x00000000
        /*0020*/ 	.short	0x0006
        /*0022*/ 	.short	0x0030
        /*0024*/ 	.byte	0x00, 0xf4, 0x21, 0x00


	//----- nvinfo : EIATTR_KPARAM_INFO
	.align		4
.L_15:
        /*0028*/ 	.byte	0x04, 0x17
        /*002a*/ 	.short	(.L_17 - .L_16)
.L_16:
        /*002c*/ 	.word	0x00000000
        /*0030*/ 	.short	0x0005
        /*0032*/ 	.short	0x0028
        /*0034*/ 	.byte	0x00, 0xf4, 0x21, 0x00


	//----- nvinfo : EIATTR_KPARAM_INFO
	.align		4
.L_17:
        /*0038*/ 	.byte	0x04, 0x17
        /*003a*/ 	.short	(.L_19 - .L_18)
.L_18:
        /*003c*/ 	.word	0x00000000
        /*0040*/ 	.short	0x0004
        /*0042*/ 	.short	0x0020
        /*0044*/ 	.byte	0x00, 0xf4, 0x21, 0x00


	//----- nvinfo : EIATTR_KPARAM_INFO
	.align		4
.L_19:
        /*0048*/ 	.byte	0x04, 0x17
        /*004a*/ 	.short	(.L_21 - .L_20)
.L_20:
        /*004c*/ 	.word	0x00000000
        /*0050*/ 	.short	0x0003
        /*0052*/ 	.short	0x0018
        /*0054*/ 	.byte	0x00, 0xf4, 0x21, 0x00


	//----- nvinfo : EIATTR_KPARAM_INFO
	.align		4
.L_21:
        /*0058*/ 	.byte	0x04, 0x17
        /*005a*/ 	.short	(.L_23 - .L_22)
.L_22:
        /*005c*/ 	.word	0x00000000
        /*0060*/ 	.short	0x0002
        /*0062*/ 	.short	0x0010
        /*0064*/ 	.byte	0x00, 0xf4, 0x21, 0x00


	//----- nvinfo : EIATTR_KPARAM_INFO
	.align		4
.L_23:
        /*0068*/ 	.byte	0x04, 0x17
        /*006a*/ 	.short	(.L_25 - .L_24)
.L_24:
        /*006c*/ 	.word	0x00000000
        /*0070*/ 	.short	0x0001
        /*0072*/ 	.short	0x0008
        /*0074*/ 	.byte	0x00, 0xf4, 0x21, 0x00


	//----- nvinfo : EIATTR_KPARAM_INFO
	.align		4
.L_25:
        /*0078*/ 	.byte	0x04, 0x17
        /*007a*/ 	.short	(.L_27 - .L_26)
.L_26:
        /*007c*/ 	.word	0x00000000
        /*0080*/ 	.short	0x0000
        /*0082*/ 	.short	0x0000
        /*0084*/ 	.byte	0x00, 0xf4, 0x21, 0x00


	//----- nvinfo : EIATTR_SPARSE_MMA_MASK
	.align		4
.L_27:
        /*0088*/ 	.byte	0x03, 0x50
        /*008a*/ 	.short	0x0000


	//----- nvinfo : EIATTR_MAXREG_COUNT
	.align		4
        /*008c*/ 	.byte	0x03, 0x1b
        /*008e*/ 	.short	0x00ff


	//----- nvinfo : EIATTR_EXIT_INSTR_OFFSETS
	.align		4
        /*0090*/ 	.byte	0x04, 0x1c
        /*0092*/ 	.short	(.L_29 - .L_28)


	//   ....[0]....
.L_28:
        /*0094*/ 	.word	0x00000390


	//   ....[1]....
        /*0098*/ 	.word	0x000003b0


	//----- nvinfo : EIATTR_REQNTID
	.align		4
.L_29:
        /*009c*/ 	.byte	0x04, 0x10
        /*009e*/ 	.short	(.L_31 - .L_30)
.L_30:
        /*00a0*/ 	.word	0x00000020
        /*00a4*/ 	.word	0x00000001
        /*00a8*/ 	.word	0x00000001


	//----- nvinfo : EIATTR_CBANK_PARAM_SIZE
	.align		4
.L_31:
        /*00ac*/ 	.byte	0x03, 0x19
        /*00ae*/ 	.short	0x003c


	//----- nvinfo : EIATTR_PARAM_CBANK
	.align		4
        /*00b0*/ 	.byte	0x04, 0x0a
        /*00b2*/ 	.short	(.L_33 - .L_32)
	.align		4
.L_32:
        /*00b4*/ 	.word	index@(.nv.constant0.triton_poi_fused__native_batch_norm_legit_no_training_relu_threshold_backward_0)
        /*00b8*/ 	.short	0x0210
        /*00ba*/ 	.short	0x003c


	//----- nvinfo : EIATTR_SW_WAR
	.align		4
.L_33:
        /*00bc*/ 	.byte	0x04, 0x36
        /*00be*/ 	.short	(.L_35 - .L_34)
.L_34:
        /*00c0*/ 	.word	0x00000008
.L_35:


//--------------------- .nv.callgraph             --------------------------
	.section	.nv.callgraph,"",@"SHT_CUDA_CALLGRAPH"
	.align	4
	.sectionentsize	8
	.align		4
        /*0000*/ 	.word	0x00000000
	.align		4
        /*0004*/ 	.word	0xffffffff
	.align		4
        /*0008*/ 	.word	0x00000000
	.align		4
        /*000c*/ 	.word	0xfffffffe
	.align		4
        /*0010*/ 	.word	0x00000000
	.align		4
        /*0014*/ 	.word	0xfffffffd
	.align		4
        /*0018*/ 	.word	0x00000000
	.align		4
        /*001c*/ 	.word	0xfffffffc


//--------------------- .nv.constant4             --------------------------
	.section	.nv.constant4,"a",@progbits
	.align	8
	.align		8
.nv.constant4:
        /*0000*/ 	.dword	_$_str
	.align		8
        /*0008*/ 	.dword	_$_str_$_2


//--------------------- .text.triton_poi_fused__native_batch_norm_legit_no_training_relu_threshold_backward_0 --------------------------
	.section	.text.triton_poi_fused__native_batch_norm_legit_no_training_relu_threshold_backward_0,"ax",@progbits
	.align	128
        .global         triton_poi_fused__native_batch_norm_legit_no_training_relu_threshold_backward_0
        .type           triton_poi_fused__native_batch_norm_legit_no_training_relu_threshold_backward_0,@function
        .size           triton_poi_fused__native_batch_norm_legit_no_training_relu_threshold_backward_0,(.L_x_1 - triton_poi_fused__native_batch_norm_legit_no_training_relu_threshold_backward_0)
        .other          triton_poi_fused__native_batch_norm_legit_no_training_relu_threshold_backward_0,@"STO_CUDA_ENTRY STV_DEFAULT"
triton_poi_fused__native_batch_norm_legit_no_training_relu_threshold_backward_0:
.text.triton_poi_fused__native_batch_norm_legit_no_training_relu_threshold_backward_0:
[----:B------:R-:W0:Y:S01]  /*0000*/  LDC R1, c[0x0][0x28] ;  /* 0x00000a00ff017b82 */ /* 0x000e220000000800 */
[----:B------:R-:W1:Y:S07]  /*0010*/  S2R R16, SR_TID.X ;  /* 0x0000000000107919 */ /* 0x000e6e0000002100 */
[----:B------:R-:W2:Y:S01]  /*0020*/  LDC.64 R6, c[0x0][0x220] ;  /* 0x00008800ff067b82 */ /* 0x000ea20000000a00 */
[----:B------:R-:W-:Y:S01]  /*0030*/  IMAD.MOV.U32 R12, RZ, RZ, RZ ;  /* 0x000000ffff0c7224 */ /* 0x000fe200078e00ff */
[----:B------:R-:W-:Y:S01]  /*0040*/  ULDC.64 UR4, c[0x0][0x208] ;  /* 0x0000820000047ab9 */ /* 0x000fe20000000a00 */
[----:B------:R-:W3:Y:S05]  /*0050*/  S2R R13, SR_CTAID.X ;  /* 0x00000000000d7919 */ /* 0x000eea0000002500 */
[----:B------:R-:W4:Y:S08]  /*0060*/  LDC.64 R4, c[0x0][0x218] ;  /* 0x00008600ff047b82 */ /* 0x000f300000000a00 */
[----:B------:R-:W5:Y:S08]  /*0070*/  LDC.64 R8, c[0x0][0x228] ;  /* 0x00008a00ff087b82 */ /* 0x000f700000000a00 */
[----:B------:R-:W5:Y:S01]  /*0080*/  LDC.64 R10, c[0x0][0x230] ;  /* 0x00008c00ff0a7b82 */ /* 0x000f620000000a00 */
[----:B------:R-:W-:Y:S01]  /*0090*/  IMAD.MOV.U32 R17, RZ, RZ, RZ ;  /* 0x000000ffff117224 */ /* 0x000fe200078e00ff */
[----:B------:R-:W-:Y:S01]  /*00a0*/  ULDC.64 UR6, c[0x0][0x240] ;  /* 0x0000900000067ab9 */ /* 0x000fe20000000a00 */
[----:B-1----:R-:W-:-:S02]  /*00b0*/  LOP3.LUT R0, R16, 0xf, RZ, 0xc0, !PT ;  /* 0x0000000f10007812 */ /* 0x002fc400078ec0ff */
[----:B---3--:R-:W-:-:S03]  /*00c0*/  SHF.R.S32.HI R2, RZ, 0x1b, R13 ;  /* 0x0000001bff027819 */ /* 0x008fc6000001140d */
[----:B------:R-:W-:Y:S01]  /*00d0*/  IMAD R13, R13, 0x10, R0 ;  /* 0x000000100d0d7824 */ /* 0x000fe200078e0200 */
[----:B------:R-:W-:-:S04]  /*00e0*/  SGXT R0, R2, 0x1 ;  /* 0x000000010200781a */ /* 0x000fc80000000200 */
[----:B------:R-:W-:Y:S01]  /*00f0*/  ISETP.GE.AND P0, PT, R13, 0x10, PT ;  /* 0x000000100d00780c */ /* 0x000fe20003f06270 */
[----:B------:R-:W1:Y:S01]  /*0100*/  LDC.64 R2, c[0x0][0x210] ;  /* 0x00008400ff027b82 */ /* 0x000e620000000a00 */
[----:B------:R-:W-:-:S04]  /*0110*/  LEA.HI R0, R0, R13, RZ, 0x2 ;  /* 0x0000000d00007211 */ /* 0x000fc800078f10ff */
[----:B------:R-:W-:-:S05]  /*0120*/  LOP3.LUT R0, R0, 0xfffffffc, RZ, 0xc0, !PT ;  /* 0xfffffffc00007812 */ /* 0x000fca00078ec0ff */
[----:B------:R-:W-:-:S04]  /*0130*/  IMAD.IADD R15, R13, 0x1, -R0 ;  /* 0x000000010d0f7824 */ /* 0x000fc800078e0a00 */
[----:B--2---:R-:W-:-:S05]  /*0140*/  IMAD.WIDE R6, R15, 0x4, R6 ;  /* 0x000000040f067825 */ /* 0x004fca00078e0206 */
[----:B------:R5:W2:Y:S01]  /*0150*/  @!P0 LDG.E.EL R12, desc[UR4][R6.64] ;  /* 0x00000004060c8981 */ /* 0x000aa2000c2e1900 */
[----:B------:R-:W-:Y:S01]  /*0160*/  HFMA2.MMA R0, -RZ, RZ, 0, 0 ;  /* 0x00000000ff007435 */ /* 0x000fe200000001ff */
[----:B----4-:R-:W-:-:S04]  /*0170*/  IMAD.WIDE R4, R15, 0x4, R4 ;  /* 0x000000040f047825 */ /* 0x010fc800078e0204 */
[----:B-1----:R-:W-:Y:S01]  /*0180*/  IMAD.WIDE R2, R13, 0x4, R2 ;  /* 0x000000040d027825 */ /* 0x002fe200078e0202 */
[----:B------:R1:W3:Y:S03]  /*0190*/  @!P0 LDG.E.EL R17, desc[UR4][R4.64] ;  /* 0x0000000404118981 */ /* 0x0002e6000c2e1900 */
[C---:B-----5:R-:W-:Y:S01]  /*01a0*/  IMAD.WIDE R6, R15.reuse, 0x4, R8 ;  /* 0x000000040f067825 */ /* 0x060fe200078e0208 */
[----:B------:R4:W3:Y:S03]  /*01b0*/  @!P0 LDG.E R0, desc[UR4][R2.64] ;  /* 0x0000000402008981 */ /* 0x0008e6000c1e1900 */
[----:B0-----:R-:W-:Y:S01]  /*01c0*/  IMAD.WIDE R8, R15, 0x4, R10 ;  /* 0x000000040f087825 */ /* 0x001fe200078e020a */
[----:B------:R-:W-:-:S06]  /*01d0*/  CS2R R10, SRZ ;  /* 0x00000000000a7805 */ /* 0x000fcc000001ff00 */
[----:B------:R-:W5:Y:S01]  /*01e0*/  @!P0 LDG.E.EL R10, desc[UR4][R6.64] ;  /* 0x00000004060a8981 */ /* 0x000f62000c2e1900 */
[----:B-1----:R-:W-:Y:S01]  /*01f0*/  MOV R5, 0x3e800000 ;  /* 0x3e80000000057802 */ /* 0x002fe20000000f00 */
[----:B----4-:R-:W0:Y:S02]  /*0200*/  LDC.64 R2, c[0x0][0x238] ;  /* 0x00008e00ff027b82 */ /* 0x010e240000000a00 */
[----:B------:R-:W5:Y:S01]  /*0210*/  @!P0 LDG.E.EL R11, desc[UR4][R8.64] ;  /* 0x00000004080b8981 */ /* 0x000f62000c2e1900 */
[----:B0-----:R-:W-:-:S04]  /*0220*/  IMAD.WIDE R2, R13, 0x4, R2 ;  /* 0x000000040d027825 */ /* 0x001fc800078e0202 */
[----:B--2---:R-:W-:-:S04]  /*0230*/  FADD R12, R12, 9.9999997473787516356e-06 ;  /* 0x3727c5ac0c0c7421 */ /* 0x004fc80000000000 */
[----:B------:R-:W0:Y:S02]  /*0240*/  MUFU.SQRT R14, R12 ;  /* 0x0000000c000e7308 */ /* 0x000e240000002000 */
[C---:B0-----:R-:W-:Y:S02]  /*0250*/  FSETP.GT.AND P0, PT, R14.reuse, 8.50705917302346158658e+37, PT ;  /* 0x7e8000000e00780b */ /* 0x041fe40003f04000 */
[----:B------:R-:W-:-:S11]  /*0260*/  FSETP.GEU.AND P1, PT, R14, 1.175494350822287508e-38, PT ;  /* 0x008000000e00780b */ /* 0x000fd60003f2e000 */
[----:B------:R-:W-:-:S04]  /*0270*/  @P0 FMUL R14, R14, 0.25 ;  /* 0x3e8000000e0e0820 */ /* 0x000fc80000400000 */
[----:B------:R-:W-:-:S06]  /*0280*/  @!P1 FMUL R14, R14, 16777216 ;  /* 0x4b8000000e0e9820 */ /* 0x000fcc0000400000 */
[----:B------:R-:W0:Y:S01]  /*0290*/  MUFU.RCP R14, R14 ;  /* 0x0000000e000e7308 */ /* 0x000e220000001000 */
[----:B------:R-:W-:Y:S01]  /*02a0*/  FSEL R5, R5, 1, P0 ;  /* 0x3f80000005057808 */ /* 0x000fe20000000000 */
[----:B---3--:R-:W-:-:S04]  /*02b0*/  FADD R0, -R17, R0 ;  /* 0x0000000011007221 */ /* 0x008fc80000000100 */
[----:B------:R-:W-:Y:S01]  /*02c0*/  @!P1 FMUL R5, R5, 16777216 ;  /* 0x4b80000005059820 */ /* 0x000fe20000400000 */
[----:B------:R-:W-:-:S03]  /*02d0*/  LOP3.LUT P0, RZ, R16, 0x10, RZ, 0xc0, !PT ;  /* 0x0000001010ff7812 */ /* 0x000fc6000780c0ff */
[----:B0-----:R-:W-:-:S04]  /*02e0*/  FMUL R5, R14, R5 ;  /* 0x000000050e057220 */ /* 0x001fc80000400000 */
[----:B------:R-:W-:Y:S01]  /*02f0*/  FMUL R0, R0, R5 ;  /* 0x0000000500007220 */ /* 0x000fe20000400000 */
[----:B------:R-:W-:-:S03]  /*0300*/  ISETP.LT.AND P0, PT, R13, 0x10, !P0 ;  /* 0x000000100d00780c */ /* 0x000fc60004701270 */
[----:B-----5:R-:W-:-:S05]  /*0310*/  FFMA R0, R0, R10, R11 ;  /* 0x0000000a00007223 */ /* 0x020fca000000000b */
[----:B------:R-:W-:-:S04]  /*0320*/  FSETP.GEU.AND P1, PT, R0, RZ, PT ;  /* 0x000000ff0000720b */ /* 0x000fc80003f2e000 */
[----:B------:R-:W-:Y:S02]  /*0330*/  FSEL R7, R0, RZ, P1 ;  /* 0x000000ff00077208 */ /* 0x000fe40000800000 */
[----:B------:R-:W-:Y:S02]  /*0340*/  IADD3 R4, P1, R13, UR6, RZ ;  /* 0x000000060d047c10 */ /* 0x000fe4000ff3e0ff */
[----:B------:R-:W-:Y:S01]  /*0350*/  FSETP.GTU.AND P2, PT, R7, RZ, PT ;  /* 0x000000ff0700720b */ /* 0x000fe20003f4c000 */
[----:B------:R0:W-:Y:S01]  /*0360*/  @P0 STG.E desc[UR4][R2.64], R7 ;  /* 0x0000000702000986 */ /* 0x0001e2000c101904 */
[----:B------:R-:W-:Y:S02]  /*0370*/  LEA.HI.X.SX32 R5, R13, UR7, 0x1, P1 ;  /* 0x000000070d057c11 */ /* 0x000fe400088f0eff */
[----:B------:R-:W-:Y:S01]  /*0380*/  SEL R9, RZ, 0x1, P2 ;  /* 0x00000001ff097807 */ /* 0x000fe20001000000 */
[----:B0-----:R-:W-:Y:S08]  /*0390*/  @!P0 EXIT ;  /* 0x000000000000894d */ /* 0x001ff00003800000 */
[----:B------:R-:W-:Y:S01]  /*03a0*/  STG.E.U8 desc[UR4][R4.64], R9 ;  /* 0x0000000904007986 */ /* 0x000fe2000c101104 */
[----:B------:R-:W-:Y:S05]  /*03b0*/  EXIT ;  /* 0x000000000000794d */ /* 0x000fea0003800000 */
.L_x_0:
[----:B------:R-:W-:-:S00]  /*03c0*/  BRA `(.L_x_0) ;  /* 0xfffffffc00fc7947 */ /* 0x000fc0000383ffff */
[----:B------:R-:W-:-:S00]  /*03d0*/  NOP ;  /* 0x0000000000007918 */ /* 0x000fc00000000000 */
        /* <DEDUP_REMOVED lines=10> */
.L_x_1:


//--------------------- .nv.global.init           --------------------------
	.section	.nv.global.init,"aw",@progbits
.nv.global.init:
	.type		_$_str,@object
	.size		_$_str,(_$_str_$_2 - _$_str)
_$_str:
        /*0000*/ 	.byte	0x5f, 0x5f, 0x43, 0x55, 0x44, 0x41, 0x5f, 0x46, 0x54, 0x5a, 0x00
	.type		_$_str_$_2,@object
	.size		_$_str_$_2,(.L_1 - _$_str_$_2)
_$_str_$_2:
        /*000b*/ 	.byte	0x5f, 0x5f, 0x43, 0x55, 0x44, 0x41, 0x5f, 0x50, 0x52, 0x45, 0x43, 0x5f, 0x53, 0x51, 0x52, 0x54
        /*001b*/ 	.byte	0x00
.L_1:


//--------------------- .nv.constant0.triton_poi_fused__native_batch_norm_legit_no_training_relu_threshold_backward_0 --------------------------
	.section	.nv.constant0.triton_poi_fused__native_batch_norm_legit_no_training_relu_threshold_backward_0,"a",@progbits
	.sectionflags	@""
	.align	4
.nv.constant0.triton_poi_fused__native_batch_norm_legit_no_training_relu_threshold_backward_0:
	.zero		588
